//
// Generated by NVIDIA NVVM Compiler
//
// Compiler Build ID: CL-36424714
// Cuda compilation tools, release 13.0, V13.0.88
// Based on NVVM 20.0.0
//

.version 9.0
.target sm_100
.address_size 64

	// .globl	_Z13d_hello_worldv

.visible .entry _Z13d_hello_worldv()
{


	ret;

}


// ===== COMPILED SASS (sm_100) =====

	.target	sm_100

	.elftype	@"ET_EXEC"


//--------------------- .note.nv.tkinfo           --------------------------
	.section	.note.nv.tkinfo,"",@"SHT_NOTE"
	.sectionflags	@"SHF_NOTE_NV_TKINFO"
	.tkinfo
        /*0018*/ 	.word	0x00000002
        /*0030*/ 	.string	""
        /*0030*/ 	.string	"ptxas"
        /*0030*/ 	.string	"Cuda compilation tools, release 13.0, V13.0.88"
        /*0030*/ 	.string	"Build cuda_13.0.r13.0/compiler.36424714_0"
        /*0030*/ 	.string	"-arch sm_100 -m 64 "



//--------------------- .note.nv.cuinfo           --------------------------
	.section	.note.nv.cuinfo,"",@"SHT_NOTE"
	.sectionflags	@"SHF_NOTE_NV_CUINFO"
        /*0018*/ 	.short	0x0002
        /*001a*/ 	.short	0x0064
        /*001c*/ 	.short	0x0082
	.zero		2


//--------------------- .nv.info                  --------------------------
	.section	.nv.info,"",@"SHT_CUDA_INFO"
	.align	4


	//----- nvinfo : EIATTR_REGCOUNT
	.align		4
        /*0000*/ 	.byte	0x04, 0x2f
        /*0002*/ 	.short	(.L_1 - .L_0)
	.align		4
.L_0:
        /*0004*/ 	.word	index@(_Z13d_hello_worldv)
        /*0008*/ 	.word	0x00000004


	//----- nvinfo : EIATTR_FRAME_SIZE
	.align		4
.L_1:
        /*000c*/ 	.byte	0x04, 0x11
        /*000e*/ 	.short	(.L_3 - .L_2)
	.align		4
.L_2:
        /*0010*/ 	.word	index@(_Z13d_hello_worldv)
        /*0014*/ 	.word	0x00000000


	//----- nvinfo : EIATTR_MIN_STACK_SIZE
	.align		4
.L_3:
        /*0018*/ 	.byte	0x04, 0x12
        /*001a*/ 	.short	(.L_5 - .L_4)
	.align		4
.L_4:
        /*001c*/ 	.word	index@(_Z13d_hello_worldv)
        /*0020*/ 	.word	0x00000000
.L_5:


//--------------------- .nv.compat                --------------------------
	.section	.nv.compat,"",@"SHT_CUDA_COMPAT_INFO"
	.align	4
        /*0000*/ 	.byte	0x02, 0x09, 0x00, 0x00, 0x02, 0x02, 0x01, 0x00, 0x02, 0x05, 0x05, 0x00, 0x03, 0x07, 0x01, 0x01
        /*0010*/ 	.byte	0x02, 0x03, 0x00, 0x00, 0x02, 0x06, 0x01, 0x00, 0x04, 0x0b, 0x08, 0x00, 0x09, 0x00, 0x00, 0x00
        /*0020*/ 	.byte	0x00, 0x00, 0x00, 0x00


//--------------------- .nv.info._Z13d_hello_worldv --------------------------
	.section	.nv.info._Z13d_hello_worldv,"",@"SHT_CUDA_INFO"
	.sectionflags	@""
	.align	4


	//----- nvinfo : EIATTR_CUDA_API_VERSION
	.align		4
        /*0000*/ 	.byte	0x04, 0x37
        /*0002*/ 	.short	(.L_7 - .L_6)
.L_6:
        /*0004*/ 	.word	0x00000082


	//----- nvinfo : EIATTR_SPARSE_MMA_MASK
	.align		4
.L_7:
        /*0008*/ 	.byte	0x03, 0x50
        /*000a*/ 	.short	0x0000


	//----- nvinfo : EIATTR_MAXREG_COUNT
	.align		4
        /*000c*/ 	.byte	0x03, 0x1b
        /*000e*/ 	.short	0x00ff


	//----- nvinfo : EIATTR_MERCURY_ISA_VERSION
	.align		4
        /*0010*/ 	.byte	0x03, 0x5f
        /*0012*/ 	.short	0x0101


	//----- nvinfo : EIATTR_VRC_CTA_INIT_COUNT
	.align		4
        /*0014*/ 	.byte	0x02, 0x4a
	.zero		1
	.zero		1


	//----- nvinfo : EIATTR_EXIT_INSTR_OFFSETS
	.align		4
        /*0018*/ 	.byte	0x04, 0x1c
        /*001a*/ 	.short	(.L_9 - .L_8)


	//   ....[0]....
.L_8:
        /*001c*/ 	.word	0x00000010


	//----- nvinfo : EIATTR_SW_WAR
	.align		4
.L_9:
        /*0020*/ 	.byte	0x04, 0x36
        /*0022*/ 	.short	(.L_11 - .L_10)
.L_10:
        /*0024*/ 	.word	0x00000008
.L_11:


//--------------------- .nv.callgraph             --------------------------
	.section	.nv.callgraph,"",@"SHT_CUDA_CALLGRAPH"
	.align	4
	.sectionentsize	8
	.align		4
        /*0000*/ 	.word	0x00000000
	.align		4
        /*0004*/ 	.word	0xffffffff
	.align		4
        /*0008*/ 	.word	0x00000000
	.align		4
        /*000c*/ 	.word	0xfffffffe
	.align		4
        /*0010*/ 	.word	0x00000000
	.align		4
        /*0014*/ 	.word	0xfffffffd
	.align		4
        /*0018*/ 	.word	0x00000000
	.align		4
        /*001c*/ 	.word	0xfffffffc


//--------------------- .text._Z13d_hello_worldv  --------------------------
	.section	.text._Z13d_hello_worldv,"ax",@progbits
	.align	128
        .global         _Z13d_hello_worldv
        .type           _Z13d_hello_worldv,@function
        .size           _Z13d_hello_worldv,(.L_x_1 - _Z13d_hello_worldv)
        .other          _Z13d_hello_worldv,@"STO_CUDA_ENTRY STV_DEFAULT"
_Z13d_hello_worldv:
.text._Z13d_hello_worldv:
[----:B------:R-:W-:Y:S01]  /*0000*/  LDC R1, c[0x0][0x37c] ;  /* 0x0000df00ff017b82 */ /* 0x000fe20000000800 */
[----:B------:R-:W-:Y:S05]  /*0010*/  EXIT ;  /* 0x000000000000794d */ /* 0x000fea0003800000 */
.L_x_0:
[----:B------:R-:W-:-:S00]  /*0020*/  BRA `(.L_x_0) ;  /* 0xfffffffc00fc7947 */ /* 0x000fc0000383ffff */
[----:B------:R-:W-:-:S00]  /*0030*/  NOP ;  /* 0x0000000000007918 */ /* 0x000fc00000000000 */
        /* <DEDUP_REMOVED lines=12> */
.L_x_1:


//--------------------- .nv.shared.reserved.0     --------------------------
	.section	.nv.shared.reserved.0,"aw",@nobits
	.weak		__nv_reservedSMEM_offset_0_alias
	.size		__nv_reservedSMEM_offset_0_alias, 0, 64
	.other		__nv_reservedSMEM_offset_0_alias,@"STO_CUDA_RESERVED_SHARED STV_DEFAULT"
__nv_reservedSMEM_offset_0_alias:
	.zero		0
	.zero		64


//--------------------- .nv.constant0._Z13d_hello_worldv --------------------------
	.section	.nv.constant0._Z13d_hello_worldv,"a",@progbits
	.sectionflags	@""
	.align	4
.nv.constant0._Z13d_hello_worldv:
	.zero		896


//--------------------- SYMBOLS --------------------------

	.type		.nv.reservedSmem.offset0,@object
	.size		.nv.reservedSmem.offset0,0x4
